//
// Generated by NVIDIA NVVM Compiler
//
// Compiler Build ID: CL-36424714
// Cuda compilation tools, release 13.0, V13.0.88
// Based on NVVM 20.0.0
//

.version 9.0
.target sm_100
.address_size 64

	// .globl	_Z16spin_wait_kerneliPVi

.visible .entry _Z16spin_wait_kerneliPVi(
	.param .u32 _Z16spin_wait_kerneliPVi_param_0,
	.param .u64 .ptr .align 1 _Z16spin_wait_kerneliPVi_param_1
)
{
	.reg .pred 	%p<2>;
	.reg .b32 	%r<3>;
	.reg .b64 	%rd<3>;

	ld.param.u32 	%r1, [_Z16spin_wait_kerneliPVi_param_0];
	ld.param.u64 	%rd2, [_Z16spin_wait_kerneliPVi_param_1];
	cvta.to.global.u64 	%rd1, %rd2;
$L__BB0_1:
	membar.sys;
	ld.volatile.global.u32 	%r2, [%rd1];
	setp.ne.s32 	%p1, %r2, %r1;
	@%p1 bra 	$L__BB0_1;
	ret;

}


// ===== COMPILED SASS (sm_100) =====

	.target	sm_100

	.elftype	@"ET_EXEC"


//--------------------- .note.nv.tkinfo           --------------------------
	.section	.note.nv.tkinfo,"",@"SHT_NOTE"
	.sectionflags	@"SHF_NOTE_NV_TKINFO"
	.tkinfo
        /*0018*/ 	.word	0x00000002
        /*0030*/ 	.string	""
        /*0030*/ 	.string	"ptxas"
        /*0030*/ 	.string	"Cuda compilation tools, release 13.0, V13.0.88"
        /*0030*/ 	.string	"Build cuda_13.0.r13.0/compiler.36424714_0"
        /*0030*/ 	.string	"-arch sm_100 -m 64 "



//--------------------- .note.nv.cuinfo           --------------------------
	.section	.note.nv.cuinfo,"",@"SHT_NOTE"
	.sectionflags	@"SHF_NOTE_NV_CUINFO"
        /*0018*/ 	.short	0x0002
        /*001a*/ 	.short	0x0064
        /*001c*/ 	.short	0x0082
	.zero		2


//--------------------- .nv.info                  --------------------------
	.section	.nv.info,"",@"SHT_CUDA_INFO"
	.align	4


	//----- nvinfo : EIATTR_REGCOUNT
	.align		4
        /*0000*/ 	.byte	0x04, 0x2f
        /*0002*/ 	.short	(.L_1 - .L_0)
	.align		4
.L_0:
        /*0004*/ 	.word	index@(_Z16spin_wait_kerneliPVi)
        /*0008*/ 	.word	0x00000006


	//----- nvinfo : EIATTR_FRAME_SIZE
	.align		4
.L_1:
        /*000c*/ 	.byte	0x04, 0x11
        /*000e*/ 	.short	(.L_3 - .L_2)
	.align		4
.L_2:
        /*0010*/ 	.word	index@(_Z16spin_wait_kerneliPVi)
        /*0014*/ 	.word	0x00000000


	//----- nvinfo : EIATTR_MIN_STACK_SIZE
	.align		4
.L_3:
        /*0018*/ 	.byte	0x04, 0x12
        /*001a*/ 	.short	(.L_5 - .L_4)
	.align		4
.L_4:
        /*001c*/ 	.word	index@(_Z16spin_wait_kerneliPVi)
        /*0020*/ 	.word	0x00000000
.L_5:


//--------------------- .nv.compat                --------------------------
	.section	.nv.compat,"",@"SHT_CUDA_COMPAT_INFO"
	.align	4
        /*0000*/ 	.byte	0x02, 0x09, 0x00, 0x00, 0x02, 0x02, 0x01, 0x00, 0x02, 0x05, 0x05, 0x00, 0x03, 0x07, 0x01, 0x01
        /*0010*/ 	.byte	0x02, 0x03, 0x00, 0x00, 0x02, 0x06, 0x01, 0x00, 0x04, 0x0b, 0x08, 0x00, 0x09, 0x00, 0x00, 0x00
        /*0020*/ 	.byte	0x00, 0x00, 0x00, 0x00


//--------------------- .nv.info._Z16spin_wait_kerneliPVi --------------------------
	.section	.nv.info._Z16spin_wait_kerneliPVi,"",@"SHT_CUDA_INFO"
	.sectionflags	@""
	.align	4


	//----- nvinfo : EIATTR_CUDA_API_VERSION
	.align		4
        /*0000*/ 	.byte	0x04, 0x37
        /*0002*/ 	.short	(.L_7 - .L_6)
.L_6:
        /*0004*/ 	.word	0x00000082


	//----- nvinfo : EIATTR_KPARAM_INFO
	.align		4
.L_7:
        /*0008*/ 	.byte	0x04, 0x17
        /*000a*/ 	.short	(.L_9 - .L_8)
.L_8:
        /*000c*/ 	.word	0x00000000
        /*0010*/ 	.short	0x0001
        /*0012*/ 	.short	0x0008
        /*0014*/ 	.byte	0x00, 0xf5, 0x21, 0x00


	//----- nvinfo : EIATTR_KPARAM_INFO
	.align		4
.L_9:
        /*0018*/ 	.byte	0x04, 0x17
        /*001a*/ 	.short	(.L_11 - .L_10)
.L_10:
        /*001c*/ 	.word	0x00000000
        /*0020*/ 	.short	0x0000
        /*0022*/ 	.short	0x0000
        /*0024*/ 	.byte	0x00, 0xf0, 0x11, 0x00


	//----- nvinfo : EIATTR_SPARSE_MMA_MASK
	.align		4
.L_11:
        /*0028*/ 	.byte	0x03, 0x50
        /*002a*/ 	.short	0x0000


	//----- nvinfo : EIATTR_MAXREG_COUNT
	.align		4
        /*002c*/ 	.byte	0x03, 0x1b
        /*002e*/ 	.short	0x00ff


	//----- nvinfo : EIATTR_MERCURY_ISA_VERSION
	.align		4
        /*0030*/ 	.byte	0x03, 0x5f
        /*0032*/ 	.short	0x0101


	//----- nvinfo : EIATTR_VRC_CTA_INIT_COUNT
	.align		4
        /*0034*/ 	.byte	0x02, 0x4a
	.zero		1
	.zero		1


	//----- nvinfo : EIATTR_EXIT_INSTR_OFFSETS
	.align		4
        /*0038*/ 	.byte	0x04, 0x1c
        /*003a*/ 	.short	(.L_13 - .L_12)


	//   ....[0]....
.L_12:
        /*003c*/ 	.word	0x000000b0


	//----- nvinfo : EIATTR_CBANK_PARAM_SIZE
	.align		4
.L_13:
        /*0040*/ 	.byte	0x03, 0x19
        /*0042*/ 	.short	0x0010


	//----- nvinfo : EIATTR_PARAM_CBANK
	.align		4
        /*0044*/ 	.byte	0x04, 0x0a
        /*0046*/ 	.short	(.L_15 - .L_14)
	.align		4
.L_14:
        /*0048*/ 	.word	index@(.nv.constant0._Z16spin_wait_kerneliPVi)
        /*004c*/ 	.short	0x0380
        /*004e*/ 	.short	0x0010


	//----- nvinfo : EIATTR_SW_WAR
	.align		4
.L_15:
        /*0050*/ 	.byte	0x04, 0x36
        /*0052*/ 	.short	(.L_17 - .L_16)
.L_16:
        /*0054*/ 	.word	0x00000008
.L_17:


//--------------------- .nv.callgraph             --------------------------
	.section	.nv.callgraph,"",@"SHT_CUDA_CALLGRAPH"
	.align	4
	.sectionentsize	8
	.align		4
        /*0000*/ 	.word	0x00000000
	.align		4
        /*0004*/ 	.word	0xffffffff
	.align		4
        /*0008*/ 	.word	0x00000000
	.align		4
        /*000c*/ 	.word	0xfffffffe
	.align		4
        /*0010*/ 	.word	0x00000000
	.align		4
        /*0014*/ 	.word	0xfffffffd
	.align		4
        /*0018*/ 	.word	0x00000000
	.align		4
        /*001c*/ 	.word	0xfffffffc


//--------------------- .text._Z16spin_wait_kerneliPVi --------------------------
	.section	.text._Z16spin_wait_kerneliPVi,"ax",@progbits
	.align	128
        .global         _Z16spin_wait_kerneliPVi
        .type           _Z16spin_wait_kerneliPVi,@function
        .size           _Z16spin_wait_kerneliPVi,(.L_x_2 - _Z16spin_wait_kerneliPVi)
        .other          _Z16spin_wait_kerneliPVi,@"STO_CUDA_ENTRY STV_DEFAULT"
_Z16spin_wait_kerneliPVi:
.text._Z16spin_wait_kerneliPVi:
[----:B------:R-:W-:Y:S08]  /*0000*/  LDC R1, c[0x0][0x37c] ;  /* 0x0000df00ff017b82 */ /* 0x000ff00000000800 */
[----:B------:R-:W0:Y:S01]  /*0010*/  LDC.64 R2, c[0x0][0x388] ;  /* 0x0000e200ff027b82 */ /* 0x000e220000000a00 */
[----:B------:R-:W1:Y:S01]  /*0020*/  LDCU.64 UR4, c[0x0][0x358] ;  /* 0x00006b00ff0477ac */ /* 0x000e620008000a00 */
[----:B------:R-:W2:Y:S02]  /*0030*/  LDCU UR6, c[0x0][0x380] ;  /* 0x00007000ff0677ac */ /* 0x000ea40008000800 */
.L_x_0:
[----:B------:R-:W-:Y:S06]  /*0040*/  MEMBAR.SC.SYS ;  /* 0x0000000000007992 */ /* 0x000fec0000003000 */
[----:B------:R-:W-:-:S00]  /*0050*/  ERRBAR ;  /* 0x00000000000079ab */ /* 0x000fc00000000000 */
[----:B------:R-:W-:Y:S06]  /*0060*/  CGAERRBAR ;  /* 0x00000000000075ab */ /* 0x000fec0000000000 */
[----:B------:R-:W-:Y:S04]  /*0070*/  CCTL.IVALL ;  /* 0x00000000ff00798f */ /* 0x000fe80002000000 */
[----:B01----:R-:W2:Y:S02]  /*0080*/  LDG.E.STRONG.SYS R0, desc[UR4][R2.64] ;  /* 0x0000000402007981 */ /* 0x003ea4000c1f5900 */
[----:B--2---:R-:W-:-:S13]  /*0090*/  ISETP.NE.AND P0, PT, R0, UR6, PT ;  /* 0x0000000600007c0c */ /* 0x004fda000bf05270 */
[----:B------:R-:W-:Y:S05]  /*00a0*/  @P0 BRA `(.L_x_0) ;  /* 0xfffffffc00e40947 */ /* 0x000fea000383ffff */
[----:B------:R-:W-:Y:S05]  /*00b0*/  EXIT ;  /* 0x000000000000794d */ /* 0x000fea0003800000 */
.L_x_1:
[----:B------:R-:W-:-:S00]  /*00c0*/  BRA `(.L_x_1) ;  /* 0xfffffffc00fc7947 */ /* 0x000fc0000383ffff */
[----:B------:R-:W-:-:S00]  /*00d0*/  NOP ;  /* 0x0000000000007918 */ /* 0x000fc00000000000 */
        /* <DEDUP_REMOVED lines=10> */
.L_x_2:


//--------------------- .nv.shared.reserved.0     --------------------------
	.section	.nv.shared.reserved.0,"aw",@nobits
	.weak		__nv_reservedSMEM_offset_0_alias
	.size		__nv_reservedSMEM_offset_0_alias, 0, 64
	.other		__nv_reservedSMEM_offset_0_alias,@"STO_CUDA_RESERVED_SHARED STV_DEFAULT"
__nv_reservedSMEM_offset_0_alias:
	.zero		0
	.zero		64


//--------------------- .nv.constant0._Z16spin_wait_kerneliPVi --------------------------
	.section	.nv.constant0._Z16spin_wait_kerneliPVi,"a",@progbits
	.sectionflags	@""
	.align	4
.nv.constant0._Z16spin_wait_kerneliPVi:
	.zero		912


//--------------------- SYMBOLS --------------------------

	.type		.nv.reservedSmem.offset0,@object
	.size		.nv.reservedSmem.offset0,0x4
